	.headerflags	@"EF_CUDA_TEXMODE_UNIFIED EF_CUDA_64BIT_ADDRESS EF_CUDA_ACCELERATORS EF_CUDA_SM90 EF_CUDA_VIRTUAL_SM(EF_CUDA_SM90)"
	.elftype	@"ET_EXEC"


//--------------------- .nv.info                  --------------------------
	.section	.nv.info,"",@"SHT_CUDA_INFO"
	.align	4


	//----- nvinfo : EIATTR_REGCOUNT
	.align		4
        /*0000*/ 	.byte	0x04, 0x2f
        /*0002*/ 	.short	(.L_1 - .L_0)
	.align		4
.L_0:
        /*0004*/ 	.word	index@(triton_poi_fused_convolution_97)
        /*0008*/ 	.word	0x0000000c


	//----- nvinfo : EIATTR_MIN_STACK_SIZE
	.align		4
.L_1:
        /*000c*/ 	.byte	0x04, 0x12
        /*000e*/ 	.short	(.L_3 - .L_2)
	.align		4
.L_2:
        /*0010*/ 	.word	index@(triton_poi_fused_convolution_97)
        /*0014*/ 	.word	0x00000000


	//----- nvinfo : EIATTR_FRAME_SIZE
	.align		4
.L_3:
        /*0018*/ 	.byte	0x04, 0x11
        /*001a*/ 	.short	(.L_5 - .L_4)
	.align		4
.L_4:
        /*001c*/ 	.word	index@(triton_poi_fused_convolution_97)
        /*0020*/ 	.word	0x00000000


	//----- nvinfo : EIATTR_MIN_STACK_SIZE
	.align		4
.L_5:
        /*0024*/ 	.byte	0x04, 0x12
        /*0026*/ 	.short	(.L_7 - .L_6)
	.align		4
.L_6:
        /*0028*/ 	.word	index@(triton_poi_fused_convolution_97)
        /*002c*/ 	.word	0x00000000
.L_7:


//--------------------- .nv.info.triton_poi_fused_convolution_97 --------------------------
	.section	.nv.info.triton_poi_fused_convolution_97,"",@"SHT_CUDA_INFO"
	.sectionflags	@""
	.align	4


	//----- nvinfo : EIATTR_CUDA_API_VERSION
	.align		4
        /*0000*/ 	.byte	0x04, 0x37
        /*0002*/ 	.short	(.L_9 - .L_8)
.L_8:
        /*0004*/ 	.word	0x0000007c


	//----- nvinfo : EIATTR_KPARAM_INFO
	.align		4
.L_9:
        /*0008*/ 	.byte	0x04, 0x17
        /*000a*/ 	.short	(.L_11 - .L_10)
.L_10:
        /*000c*/ 	.word	0x00000000
        /*0010*/ 	.short	0x0002
        /*0012*/ 	.short	0x0010
        /*0014*/ 	.byte	0x00, 0xf0, 0x11, 0x00


	//----- nvinfo : EIATTR_KPARAM_INFO
	.align		4
.L_11:
        /*0018*/ 	.byte	0x04, 0x17
        /*001a*/ 	.short	(.L_13 - .L_12)
.L_12:
        /*001c*/ 	.word	0x00000000
        /*0020*/ 	.short	0x0001
        /*0022*/ 	.short	0x0008
        /*0024*/ 	.byte	0x00, 0xf4, 0x21, 0x00


	//----- nvinfo : EIATTR_KPARAM_INFO
	.align		4
.L_13:
        /*0028*/ 	.byte	0x04, 0x17
        /*002a*/ 	.short	(.L_15 - .L_14)
.L_14:
        /*002c*/ 	.word	0x00000000
        /*0030*/ 	.short	0x0000
        /*0032*/ 	.short	0x0000
        /*0034*/ 	.byte	0x00, 0xf4, 0x21, 0x00


	//----- nvinfo : EIATTR_SPARSE_MMA_MASK
	.align		4
.L_15:
        /*0038*/ 	.byte	0x03, 0x50
        /*003a*/ 	.short	0x0000


	//----- nvinfo : EIATTR_MAXREG_COUNT
	.align		4
        /*003c*/ 	.byte	0x03, 0x1b
        /*003e*/ 	.short	0x00ff


	//----- nvinfo : EIATTR_EXIT_INSTR_OFFSETS
	.align		4
        /*0040*/ 	.byte	0x04, 0x1c
        /*0042*/ 	.short	(.L_17 - .L_16)


	//   ....[0]....
.L_16:
        /*0044*/ 	.word	0x00000140


	//   ....[1]....
        /*0048*/ 	.word	0x00000160


	//----- nvinfo : EIATTR_REQNTID
	.align		4
.L_17:
        /*004c*/ 	.byte	0x04, 0x10
        /*004e*/ 	.short	(.L_19 - .L_18)
.L_18:
        /*0050*/ 	.word	0x00000080
        /*0054*/ 	.word	0x00000001
        /*0058*/ 	.word	0x00000001


	//----- nvinfo : EIATTR_CBANK_PARAM_SIZE
	.align		4
.L_19:
        /*005c*/ 	.byte	0x03, 0x19
        /*005e*/ 	.short	0x0014


	//----- nvinfo : EIATTR_PARAM_CBANK
	.align		4
        /*0060*/ 	.byte	0x04, 0x0a
        /*0062*/ 	.short	(.L_21 - .L_20)
	.align		4
.L_20:
        /*0064*/ 	.word	index@(.nv.constant0.triton_poi_fused_convolution_97)
        /*0068*/ 	.short	0x0210
        /*006a*/ 	.short	0x0014


	//----- nvinfo : EIATTR_SW_WAR
	.align		4
.L_21:
        /*006c*/ 	.byte	0x04, 0x36
        /*006e*/ 	.short	(.L_23 - .L_22)
.L_22:
        /*0070*/ 	.word	0x00000008
.L_23:


//--------------------- .nv.callgraph             --------------------------
	.section	.nv.callgraph,"",@"SHT_CUDA_CALLGRAPH"
	.align	4
	.sectionentsize	8
	.align		4
        /*0000*/ 	.word	0x00000000
	.align		4
        /*0004*/ 	.word	0xffffffff
	.align		4
        /*0008*/ 	.word	0x00000000
	.align		4
        /*000c*/ 	.word	0xfffffffe
	.align		4
        /*0010*/ 	.word	0x00000000
	.align		4
        /*0014*/ 	.word	0xfffffffd
	.align		4
        /*0018*/ 	.word	0x00000000
	.align		4
        /*001c*/ 	.word	0xfffffffc


//--------------------- .text.triton_poi_fused_convolution_97 --------------------------
	.section	.text.triton_poi_fused_convolution_97,"ax",@progbits
	.align	128
        .global         triton_poi_fused_convolution_97
        .type           triton_poi_fused_convolution_97,@function
        .size           triton_poi_fused_convolution_97,(.L_x_1 - triton_poi_fused_convolution_97)
        .other          triton_poi_fused_convolution_97,@"STO_CUDA_ENTRY STV_DEFAULT"
triton_poi_fused_convolution_97:
.text.triton_poi_fused_convolution_97:
[----:B------:R-:W0:Y:S02]  /*0000*/  LDC R1, c[0x0][0x28] ;  /* 0x00000a00ff017b82 */ /* 0x000e240000000800 */
[----:B------:R-:W1:Y:S01]  /*0010*/  S2R R0, SR_TID.X ;  /* 0x0000000000007919 */ /* 0x000e620000002100 */
[----:B------:R-:W2:Y:S01]  /*0020*/  LDC.64 R2, c[0x0][0x210] ;  /* 0x00008400ff027b82 */ /* 0x000ea20000000a00 */
[----:B------:R-:W-:Y:S01]  /*0030*/  ULDC.64 UR4, c[0x0][0x208] ;  /* 0x0000820000047ab9 */ /* 0x000fe20000000a00 */
[----:B------:R-:W3:Y:S06]  /*0040*/  S2R R7, SR_CTAID.X ;  /* 0x0000000000077919 */ /* 0x000eec0000002500 */
[----:B------:R-:W4:Y:S01]  /*0050*/  LDC.64 R4, c[0x0][0x218] ;  /* 0x00008600ff047b82 */ /* 0x000f220000000a00 */
[----:B-1----:R-:W-:-:S04]  /*0060*/  LOP3.LUT R0, R0, 0x7f, RZ, 0xc0, !PT ;  /* 0x0000007f00007812 */ /* 0x002fc800078ec0ff */
[----:B---3--:R-:W-:-:S04]  /*0070*/  LEA R7, R7, R0, 0x7 ;  /* 0x0000000007077211 */ /* 0x008fc800078e38ff */
[C---:B------:R-:W-:Y:S01]  /*0080*/  ISETP.GE.AND P0, PT, R7.reuse, 0x4b00, PT ;  /* 0x00004b000700780c */ /* 0x040fe20003f06270 */
[----:B------:R-:W-:-:S04]  /*0090*/  IMAD.HI R0, R7, 0x1b4e81b5, RZ ;  /* 0x1b4e81b507007827 */ /* 0x000fc800078e02ff */
[----:B--2---:R-:W-:Y:S01]  /*00a0*/  IMAD.WIDE R2, R7, 0x4, R2 ;  /* 0x0000000407027825 */ /* 0x004fe200078e0202 */
[----:B------:R-:W-:-:S04]  /*00b0*/  SHF.R.U32.HI R9, RZ, 0x1f, R0 ;  /* 0x0000001fff097819 */ /* 0x000fc80000011600 */
[----:B------:R-:W-:-:S05]  /*00c0*/  LEA.HI.SX32 R0, R0, R9, 0x1d ;  /* 0x0000000900007211 */ /* 0x000fca00078feaff */
[----:B------:R-:W-:Y:S01]  /*00d0*/  IMAD R9, R0, -0x4b, R7 ;  /* 0xffffffb500097824 */ /* 0x000fe200078e0207 */
[----:B------:R-:W-:Y:S01]  /*00e0*/  HFMA2.MMA R0, -RZ, RZ, 0, 0 ;  /* 0x00000000ff007435 */ /* 0x000fe200000001ff */
[----:B------:R-:W-:Y:S02]  /*00f0*/  MOV R7, RZ ;  /* 0x000000ff00077202 */ /* 0x000fe40000000f00 */
[----:B----4-:R-:W-:-:S05]  /*0100*/  IMAD.WIDE R4, R9, 0x4, R4 ;  /* 0x0000000409047825 */ /* 0x010fca00078e0204 */
[----:B------:R-:W2:Y:S04]  /*0110*/  @!P0 LDG.E.EL R7, desc[UR4][R4.64] ;  /* 0x0000000404078981 */ /* 0x000ea8000c2e1900 */
[----:B------:R-:W2:Y:S02]  /*0120*/  @!P0 LDG.E R0, desc[UR4][R2.64] ;  /* 0x0000000402008981 */ /* 0x000ea4000c1e1900 */
[----:B--2---:R-:W-:Y:S01]  /*0130*/  FADD R7, R7, R0 ;  /* 0x0000000007077221 */ /* 0x004fe20000000000 */
[----:B------:R-:W-:Y:S06]  /*0140*/  @P0 EXIT ;  /* 0x000000000000094d */ /* 0x000fec0003800000 */
[----:B------:R-:W-:Y:S01]  /*0150*/  STG.E desc[UR4][R2.64], R7 ;  /* 0x0000000702007986 */ /* 0x000fe2000c101904 */
[----:B------:R-:W-:Y:S05]  /*0160*/  EXIT ;  /* 0x000000000000794d */ /* 0x000fea0003800000 */
.L_x_0:
[----:B------:R-:W-:-:S00]  /*0170*/  BRA `(.L_x_0) ;  /* 0xfffffffc00fc7947 */ /* 0x000fc0000383ffff */
[----:B------:R-:W-:-:S00]  /*0180*/  NOP ;  /* 0x0000000000007918 */ /* 0x000fc00000000000 */
[----:B------:R-:W-:-:S00]  /*0190*/  NOP ;  /* 0x0000000000007918 */ /* 0x000fc00000000000 */
[----:B------:R-:W-:-:S00]  /*01a0*/  NOP ;  /* 0x0000000000007918 */ /* 0x000fc00000000000 */
[----:B------:R-:W-:-:S00]  /*01b0*/  NOP ;  /* 0x0000000000007918 */ /* 0x000fc00000000000 */
[----:B------:R-:W-:-:S00]  /*01c0*/  NOP ;  /* 0x0000000000007918 */ /* 0x000fc00000000000 */
[----:B------:R-:W-:-:S00]  /*01d0*/  NOP ;  /* 0x0000000000007918 */ /* 0x000fc00000000000 */
[----:B------:R-:W-:-:S00]  /*01e0*/  NOP ;  /* 0x0000000000007918 */ /* 0x000fc00000000000 */
[----:B------:R-:W-:-:S00]  /*01f0*/  NOP ;  /* 0x0000000000007918 */ /* 0x000fc00000000000 */
.L_x_1:


//--------------------- .nv.constant0.triton_poi_fused_convolution_97 --------------------------
	.section	.nv.constant0.triton_poi_fused_convolution_97,"a",@progbits
	.sectionflags	@""
	.align	4
.nv.constant0.triton_poi_fused_convolution_97:
	.zero		548
